//
// Generated by NVIDIA NVVM Compiler
//
// Compiler Build ID: CL-36424714
// Cuda compilation tools, release 13.0, V13.0.88
// Based on NVVM 20.0.0
//

.version 9.0
.target sm_100
.address_size 64

	// .globl	_Z11addArrays2DPiS_S_
.extern .func  (.param .b32 func_retval0) vprintf
(
	.param .b64 vprintf_param_0,
	.param .b64 vprintf_param_1
)
;
.global .align 1 .b8 $str[28] = {117, 110, 105, 113, 117, 101, 32, 116, 104, 114, 101, 97, 100, 32, 110, 117, 109, 98, 101, 114, 32, 61, 32, 37, 100, 32, 10};

.visible .entry _Z11addArrays2DPiS_S_(
	.param .u64 .ptr .align 1 _Z11addArrays2DPiS_S__param_0,
	.param .u64 .ptr .align 1 _Z11addArrays2DPiS_S__param_1,
	.param .u64 .ptr .align 1 _Z11addArrays2DPiS_S__param_2
)
{
	.local .align 8 .b8 	__local_depot0[8];
	.reg .b64 	%SP;
	.reg .b64 	%SPL;
	.reg .pred 	%p<4>;
	.reg .b32 	%r<12>;
	.reg .b64 	%rd<5>;

	mov.u64 	%SPL, __local_depot0;
	cvta.local.u64 	%SP, %SPL;
	mov.u32 	%r2, %ctaid.x;
	mov.u32 	%r3, %ctaid.y;
	mov.u32 	%r4, %tid.x;
	mov.u32 	%r5, %tid.y;
	mov.u32 	%r6, %ntid.y;
	mad.lo.s32 	%r7, %r3, %r6, %r5;
	mov.u32 	%r8, %ntid.x;
	mad.lo.s32 	%r9, %r2, %r8, %r4;
	mad.lo.s32 	%r1, %r7, 20, %r9;
	setp.gt.u32 	%p1, %r7, 3;
	setp.gt.s32 	%p2, %r9, 4;
	or.pred  	%p3, %p1, %p2;
	@%p3 bra 	$L__BB0_2;
	add.u64 	%rd1, %SP, 0;
	add.u64 	%rd2, %SPL, 0;
	st.local.u32 	[%rd2], %r1;
	mov.u64 	%rd3, $str;
	cvta.global.u64 	%rd4, %rd3;
	{ // callseq 0, 0
	.param .b64 param0;
	st.param.b64 	[param0], %rd4;
	.param .b64 param1;
	st.param.b64 	[param1], %rd1;
	.param .b32 retval0;
	call.uni (retval0), 
	vprintf, 
	(
	param0, 
	param1
	);
	ld.param.b32 	%r10, [retval0];
	} // callseq 0
$L__BB0_2:
	ret;

}


// ===== COMPILED SASS (sm_100) =====

	.target	sm_100

	.elftype	@"ET_EXEC"


//--------------------- .note.nv.tkinfo           --------------------------
	.section	.note.nv.tkinfo,"",@"SHT_NOTE"
	.sectionflags	@"SHF_NOTE_NV_TKINFO"
	.tkinfo
        /*0018*/ 	.word	0x00000002
        /*0030*/ 	.string	""
        /*0030*/ 	.string	"ptxas"
        /*0030*/ 	.string	"Cuda compilation tools, release 13.0, V13.0.88"
        /*0030*/ 	.string	"Build cuda_13.0.r13.0/compiler.36424714_0"
        /*0030*/ 	.string	"-arch sm_100 -m 64 "



//--------------------- .note.nv.cuinfo           --------------------------
	.section	.note.nv.cuinfo,"",@"SHT_NOTE"
	.sectionflags	@"SHF_NOTE_NV_CUINFO"
        /*0018*/ 	.short	0x0002
        /*001a*/ 	.short	0x0064
        /*001c*/ 	.short	0x0082
	.zero		2


//--------------------- .nv.info                  --------------------------
	.section	.nv.info,"",@"SHT_CUDA_INFO"
	.align	4


	//----- nvinfo : EIATTR_REGCOUNT
	.align		4
        /*0000*/ 	.byte	0x04, 0x2f
        /*0002*/ 	.short	(.L_2 - .L_1)
	.align		4
.L_1:
        /*0004*/ 	.word	index@(_Z11addArrays2DPiS_S_)
        /*0008*/ 	.word	0x00000018


	//----- nvinfo : EIATTR_FRAME_SIZE
	.align		4
.L_2:
        /*000c*/ 	.byte	0x04, 0x11
        /*000e*/ 	.short	(.L_4 - .L_3)
	.align		4
.L_3:
        /*0010*/ 	.word	index@(_Z11addArrays2DPiS_S_)
        /*0014*/ 	.word	0x00000008


	//----- nvinfo : EIATTR_MIN_STACK_SIZE
	.align		4
.L_4:
        /*0018*/ 	.byte	0x04, 0x12
        /*001a*/ 	.short	(.L_6 - .L_5)
	.align		4
.L_5:
        /*001c*/ 	.word	index@(_Z11addArrays2DPiS_S_)
        /*0020*/ 	.word	0x00000008
.L_6:


//--------------------- .nv.compat                --------------------------
	.section	.nv.compat,"",@"SHT_CUDA_COMPAT_INFO"
	.align	4
        /*0000*/ 	.byte	0x02, 0x09, 0x00, 0x00, 0x02, 0x02, 0x01, 0x00, 0x02, 0x05, 0x05, 0x00, 0x03, 0x07, 0x01, 0x01
        /*0010*/ 	.byte	0x02, 0x03, 0x00, 0x00, 0x02, 0x06, 0x01, 0x00, 0x04, 0x0b, 0x08, 0x00, 0x09, 0x00, 0x00, 0x00
        /*0020*/ 	.byte	0x00, 0x00, 0x00, 0x00


//--------------------- .nv.info._Z11addArrays2DPiS_S_ --------------------------
	.section	.nv.info._Z11addArrays2DPiS_S_,"",@"SHT_CUDA_INFO"
	.sectionflags	@""
	.align	4


	//----- nvinfo : EIATTR_CUDA_API_VERSION
	.align		4
        /*0000*/ 	.byte	0x04, 0x37
        /*0002*/ 	.short	(.L_8 - .L_7)
.L_7:
        /*0004*/ 	.word	0x00000082


	//----- nvinfo : EIATTR_KPARAM_INFO
	.align		4
.L_8:
        /*0008*/ 	.byte	0x04, 0x17
        /*000a*/ 	.short	(.L_10 - .L_9)
.L_9:
        /*000c*/ 	.word	0x00000000
        /*0010*/ 	.short	0x0002
        /*0012*/ 	.short	0x0010
        /*0014*/ 	.byte	0x00, 0xf5, 0x21, 0x00


	//----- nvinfo : EIATTR_KPARAM_INFO
	.align		4
.L_10:
        /*0018*/ 	.byte	0x04, 0x17
        /*001a*/ 	.short	(.L_12 - .L_11)
.L_11:
        /*001c*/ 	.word	0x00000000
        /*0020*/ 	.short	0x0001
        /*0022*/ 	.short	0x0008
        /*0024*/ 	.byte	0x00, 0xf5, 0x21, 0x00


	//----- nvinfo : EIATTR_KPARAM_INFO
	.align		4
.L_12:
        /*0028*/ 	.byte	0x04, 0x17
        /*002a*/ 	.short	(.L_14 - .L_13)
.L_13:
        /*002c*/ 	.word	0x00000000
        /*0030*/ 	.short	0x0000
        /*0032*/ 	.short	0x0000
        /*0034*/ 	.byte	0x00, 0xf5, 0x21, 0x00


	//----- nvinfo : EIATTR_SPARSE_MMA_MASK
	.align		4
.L_14:
        /*0038*/ 	.byte	0x03, 0x50
        /*003a*/ 	.short	0x0000


	//----- nvinfo : EIATTR_MAXREG_COUNT
	.align		4
        /*003c*/ 	.byte	0x03, 0x1b
        /*003e*/ 	.short	0x00ff


	//----- nvinfo : EIATTR_EXTERNS
	.align		4
        /*0040*/ 	.byte	0x04, 0x0f
        /*0042*/ 	.short	(.L_16 - .L_15)


	//   ....[0]....
	.align		4
.L_15:
        /*0044*/ 	.word	index@(vprintf)


	//----- nvinfo : EIATTR_MERCURY_ISA_VERSION
	.align		4
.L_16:
        /*0048*/ 	.byte	0x03, 0x5f
        /*004a*/ 	.short	0x0101


	//----- nvinfo : EIATTR_VRC_CTA_INIT_COUNT
	.align		4
        /*004c*/ 	.byte	0x02, 0x4a
	.zero		1
	.zero		1


	//----- nvinfo : EIATTR_SYSCALL_OFFSETS
	.align		4
        /*0050*/ 	.byte	0x04, 0x46
        /*0052*/ 	.short	(.L_18 - .L_17)


	//   ....[0]....
.L_17:
        /*0054*/ 	.word	0x00000190


	//----- nvinfo : EIATTR_EXIT_INSTR_OFFSETS
	.align		4
.L_18:
        /*0058*/ 	.byte	0x04, 0x1c
        /*005a*/ 	.short	(.L_20 - .L_19)


	//   ....[0]....
.L_19:
        /*005c*/ 	.word	0x00000110


	//   ....[1]....
        /*0060*/ 	.word	0x000001a0


	//----- nvinfo : EIATTR_CRS_STACK_SIZE
	.align		4
.L_20:
        /*0064*/ 	.byte	0x04, 0x1e
        /*0066*/ 	.short	(.L_22 - .L_21)
.L_21:
        /*0068*/ 	.word	0x00000000


	//----- nvinfo : EIATTR_CBANK_PARAM_SIZE
	.align		4
.L_22:
        /*006c*/ 	.byte	0x03, 0x19
        /*006e*/ 	.short	0x0018


	//----- nvinfo : EIATTR_PARAM_CBANK
	.align		4
        /*0070*/ 	.byte	0x04, 0x0a
        /*0072*/ 	.short	(.L_24 - .L_23)
	.align		4
.L_23:
        /*0074*/ 	.word	index@(.nv.constant0._Z11addArrays2DPiS_S_)
        /*0078*/ 	.short	0x0380
        /*007a*/ 	.short	0x0018


	//----- nvinfo : EIATTR_SW_WAR
	.align		4
.L_24:
        /*007c*/ 	.byte	0x04, 0x36
        /*007e*/ 	.short	(.L_26 - .L_25)
.L_25:
        /*0080*/ 	.word	0x00000008
.L_26:


//--------------------- .nv.callgraph             --------------------------
	.section	.nv.callgraph,"",@"SHT_CUDA_CALLGRAPH"
	.align	4
	.sectionentsize	8
	.align		4
        /*0000*/ 	.word	0x00000000
	.align		4
        /*0004*/ 	.word	0xffffffff
	.align		4
        /*0008*/ 	.word	index@(_Z11addArrays2DPiS_S_)
	.align		4
        /*000c*/ 	.word	index@(vprintf)
	.align		4
        /*0010*/ 	.word	0x00000000
	.align		4
        /*0014*/ 	.word	0xfffffffe
	.align		4
        /*0018*/ 	.word	0x00000000
	.align		4
        /*001c*/ 	.word	0xfffffffd
	.align		4
        /*0020*/ 	.word	0x00000000
	.align		4
        /*0024*/ 	.word	0xfffffffc


//--------------------- .nv.constant4             --------------------------
	.section	.nv.constant4,"a",@progbits
	.align	8
	.align		8
.nv.constant4:
        /*0000*/ 	.dword	vprintf
	.align		8
        /*0008*/ 	.dword	$str


//--------------------- .text._Z11addArrays2DPiS_S_ --------------------------
	.section	.text._Z11addArrays2DPiS_S_,"ax",@progbits
	.align	128
        .global         _Z11addArrays2DPiS_S_
        .type           _Z11addArrays2DPiS_S_,@function
        .size           _Z11addArrays2DPiS_S_,(.L_x_2 - _Z11addArrays2DPiS_S_)
        .other          _Z11addArrays2DPiS_S_,@"STO_CUDA_ENTRY STV_DEFAULT"
_Z11addArrays2DPiS_S_:
.text._Z11addArrays2DPiS_S_:
[----:B------:R-:W0:Y:S01]  /*0000*/  LDC R1, c[0x0][0x37c] ;  /* 0x0000df00ff017b82 */ /* 0x000e220000000800 */
[----:B------:R-:W1:Y:S01]  /*0010*/  S2R R3, SR_TID.X ;  /* 0x0000000000037919 */ /* 0x000e620000002100 */
[----:B------:R-:W2:Y:S06]  /*0020*/  LDCU UR5, c[0x0][0x2fc] ;  /* 0x00005f80ff0577ac */ /* 0x000eac0008000800 */
[----:B------:R-:W3:Y:S01]  /*0030*/  LDC R5, c[0x0][0x364] ;  /* 0x0000d900ff057b82 */ /* 0x000ee20000000800 */
[----:B0-----:R-:W-:Y:S01]  /*0040*/  VIADD R1, R1, 0xfffffff8 ;  /* 0xfffffff801017836 */ /* 0x001fe20000000000 */
[----:B------:R-:W3:Y:S01]  /*0050*/  S2R R0, SR_TID.Y ;  /* 0x0000000000007919 */ /* 0x000ee20000002200 */
[----:B------:R-:W0:Y:S05]  /*0060*/  LDCU UR4, c[0x0][0x2f8] ;  /* 0x00005f00ff0477ac */ /* 0x000e2a0008000800 */
[----:B------:R-:W1:Y:S08]  /*0070*/  S2UR UR6, SR_CTAID.X ;  /* 0x00000000000679c3 */ /* 0x000e700000002500 */
[----:B------:R-:W1:Y:S01]  /*0080*/  LDC R2, c[0x0][0x360] ;  /* 0x0000d800ff027b82 */ /* 0x000e620000000800 */
[----:B0-----:R-:W-:-:S07]  /*0090*/  IADD3 R6, P1, PT, R1, UR4, RZ ;  /* 0x0000000401067c10 */ /* 0x001fce000ff3e0ff */
[----:B------:R-:W3:Y:S01]  /*00a0*/  S2UR UR7, SR_CTAID.Y ;  /* 0x00000000000779c3 */ /* 0x000ee20000002600 */
[----:B--2---:R-:W-:Y:S02]  /*00b0*/  IMAD.X R7, RZ, RZ, UR5, P1 ;  /* 0x00000005ff077e24 */ /* 0x004fe400088e06ff */
[----:B-1----:R-:W-:-:S05]  /*00c0*/  IMAD R3, R2, UR6, R3 ;  /* 0x0000000602037c24 */ /* 0x002fca000f8e0203 */
[----:B------:R-:W-:Y:S01]  /*00d0*/  ISETP.GT.AND P0, PT, R3, 0x4, PT ;  /* 0x000000040300780c */ /* 0x000fe20003f04270 */
[----:B---3--:R-:W-:-:S05]  /*00e0*/  IMAD R0, R5, UR7, R0 ;  /* 0x0000000705007c24 */ /* 0x008fca000f8e0200 */
[C---:B------:R-:W-:Y:S01]  /*00f0*/  ISETP.GT.U32.OR P0, PT, R0.reuse, 0x3, P0 ;  /* 0x000000030000780c */ /* 0x040fe20000704470 */
[----:B------:R-:W-:-:S12]  /*0100*/  IMAD R0, R0, 0x14, R3 ;  /* 0x0000001400007824 */ /* 0x000fd800078e0203 */
[----:B------:R-:W-:Y:S05]  /*0110*/  @P0 EXIT ;  /* 0x000000000000094d */ /* 0x000fea0003800000 */
[----:B------:R-:W-:Y:S01]  /*0120*/  MOV R2, 0x0 ;  /* 0x0000000000027802 */ /* 0x000fe20000000f00 */
[----:B------:R0:W-:Y:S01]  /*0130*/  STL [R1], R0 ;  /* 0x0000000001007387 */ /* 0x0001e20000100800 */
[----:B------:R-:W1:Y:S04]  /*0140*/  LDCU.64 UR4, c[0x4][0x8] ;  /* 0x01000100ff0477ac */ /* 0x000e680008000a00 */
[----:B------:R-:W2:Y:S01]  /*0150*/  LDC.64 R2, c[0x4][R2] ;  /* 0x0100000002027b82 */ /* 0x000ea20000000a00 */
[----:B-1----:R-:W-:Y:S01]  /*0160*/  MOV R4, UR4 ;  /* 0x0000000400047c02 */ /* 0x002fe20008000f00 */
[----:B0-----:R-:W-:-:S07]  /*0170*/  IMAD.U32 R5, RZ, RZ, UR5 ;  /* 0x00000005ff057e24 */ /* 0x001fce000f8e00ff */
[----:B------:R-:W-:-:S07]  /*0180*/  LEPC R20, `(.L_x_0) ;  /* 0x000000001014794e */ /* 0x000fce0000000000 */
[----:B--2---:R-:W-:Y:S05]  /*0190*/  CALL.ABS.NOINC R2 ;  /* 0x0000000002007343 */ /* 0x004fea0003c00000 */
.L_x_0:
[----:B------:R-:W-:Y:S05]  /*01a0*/  EXIT ;  /* 0x000000000000794d */ /* 0x000fea0003800000 */
.L_x_1:
[----:B------:R-:W-:-:S00]  /*01b0*/  BRA `(.L_x_1) ;  /* 0xfffffffc00fc7947 */ /* 0x000fc0000383ffff */
[----:B------:R-:W-:-:S00]  /*01c0*/  NOP ;  /* 0x0000000000007918 */ /* 0x000fc00000000000 */
        /* <DEDUP_REMOVED lines=11> */
.L_x_2:


//--------------------- .nv.global.init           --------------------------
	.section	.nv.global.init,"aw",@progbits
.nv.global.init:
	.type		$str,@object
	.size		$str,(.L_0 - $str)
$str:
        /*0000*/ 	.byte	0x75, 0x6e, 0x69, 0x71, 0x75, 0x65, 0x20, 0x74, 0x68, 0x72, 0x65, 0x61, 0x64, 0x20, 0x6e, 0x75
        /*0010*/ 	.byte	0x6d, 0x62, 0x65, 0x72, 0x20, 0x3d, 0x20, 0x25, 0x64, 0x20, 0x0a, 0x00
.L_0:


//--------------------- .nv.shared.reserved.0     --------------------------
	.section	.nv.shared.reserved.0,"aw",@nobits
	.weak		__nv_reservedSMEM_offset_0_alias
	.size		__nv_reservedSMEM_offset_0_alias, 0, 64
	.other		__nv_reservedSMEM_offset_0_alias,@"STO_CUDA_RESERVED_SHARED STV_DEFAULT"
__nv_reservedSMEM_offset_0_alias:
	.zero		0
	.zero		64


//--------------------- .nv.constant0._Z11addArrays2DPiS_S_ --------------------------
	.section	.nv.constant0._Z11addArrays2DPiS_S_,"a",@progbits
	.sectionflags	@""
	.align	4
.nv.constant0._Z11addArrays2DPiS_S_:
	.zero		920


//--------------------- SYMBOLS --------------------------

	.type		.nv.reservedSmem.offset0,@object
	.size		.nv.reservedSmem.offset0,0x4
	.type		vprintf,@function
